	.headerflags	@"EF_CUDA_TEXMODE_UNIFIED EF_CUDA_64BIT_ADDRESS EF_CUDA_ACCELERATORS EF_CUDA_SM90 EF_CUDA_VIRTUAL_SM(EF_CUDA_SM90)"
	.elftype	@"ET_EXEC"


//--------------------- .nv.info                  --------------------------
	.section	.nv.info,"",@"SHT_CUDA_INFO"
	.align	4


	//----- nvinfo : EIATTR_REGCOUNT
	.align		4
        /*0000*/ 	.byte	0x04, 0x2f
        /*0002*/ 	.short	(.L_1 - .L_0)
	.align		4
.L_0:
        /*0004*/ 	.word	index@(triton_poi_fused_cat_34)
        /*0008*/ 	.word	0x00000017


	//----- nvinfo : EIATTR_MIN_STACK_SIZE
	.align		4
.L_1:
        /*000c*/ 	.byte	0x04, 0x12
        /*000e*/ 	.short	(.L_3 - .L_2)
	.align		4
.L_2:
        /*0010*/ 	.word	index@(triton_poi_fused_cat_34)
        /*0014*/ 	.word	0x00000000


	//----- nvinfo : EIATTR_FRAME_SIZE
	.align		4
.L_3:
        /*0018*/ 	.byte	0x04, 0x11
        /*001a*/ 	.short	(.L_5 - .L_4)
	.align		4
.L_4:
        /*001c*/ 	.word	index@(triton_poi_fused_cat_34)
        /*0020*/ 	.word	0x00000000


	//----- nvinfo : EIATTR_MIN_STACK_SIZE
	.align		4
.L_5:
        /*0024*/ 	.byte	0x04, 0x12
        /*0026*/ 	.short	(.L_7 - .L_6)
	.align		4
.L_6:
        /*0028*/ 	.word	index@(triton_poi_fused_cat_34)
        /*002c*/ 	.word	0x00000000
.L_7:


//--------------------- .nv.info.triton_poi_fused_cat_34 --------------------------
	.section	.nv.info.triton_poi_fused_cat_34,"",@"SHT_CUDA_INFO"
	.sectionflags	@""
	.align	4


	//----- nvinfo : EIATTR_CUDA_API_VERSION
	.align		4
        /*0000*/ 	.byte	0x04, 0x37
        /*0002*/ 	.short	(.L_9 - .L_8)
.L_8:
        /*0004*/ 	.word	0x0000007c


	//----- nvinfo : EIATTR_KPARAM_INFO
	.align		4
.L_9:
        /*0008*/ 	.byte	0x04, 0x17
        /*000a*/ 	.short	(.L_11 - .L_10)
.L_10:
        /*000c*/ 	.word	0x00000000
        /*0010*/ 	.short	0x0003
        /*0012*/ 	.short	0x0018
        /*0014*/ 	.byte	0x00, 0xf0, 0x11, 0x00


	//----- nvinfo : EIATTR_KPARAM_INFO
	.align		4
.L_11:
        /*0018*/ 	.byte	0x04, 0x17
        /*001a*/ 	.short	(.L_13 - .L_12)
.L_12:
        /*001c*/ 	.word	0x00000000
        /*0020*/ 	.short	0x0002
        /*0022*/ 	.short	0x0010
        /*0024*/ 	.byte	0x00, 0xf4, 0x21, 0x00


	//----- nvinfo : EIATTR_KPARAM_INFO
	.align		4
.L_13:
        /*0028*/ 	.byte	0x04, 0x17
        /*002a*/ 	.short	(.L_15 - .L_14)
.L_14:
        /*002c*/ 	.word	0x00000000
        /*0030*/ 	.short	0x0001
        /*0032*/ 	.short	0x0008
        /*0034*/ 	.byte	0x00, 0xf4, 0x21, 0x00


	//----- nvinfo : EIATTR_KPARAM_INFO
	.align		4
.L_15:
        /*0038*/ 	.byte	0x04, 0x17
        /*003a*/ 	.short	(.L_17 - .L_16)
.L_16:
        /*003c*/ 	.word	0x00000000
        /*0040*/ 	.short	0x0000
        /*0042*/ 	.short	0x0000
        /*0044*/ 	.byte	0x00, 0xf4, 0x21, 0x00


	//----- nvinfo : EIATTR_SPARSE_MMA_MASK
	.align		4
.L_17:
        /*0048*/ 	.byte	0x03, 0x50
        /*004a*/ 	.short	0x0000


	//----- nvinfo : EIATTR_MAXREG_COUNT
	.align		4
        /*004c*/ 	.byte	0x03, 0x1b
        /*004e*/ 	.short	0x00ff


	//----- nvinfo : EIATTR_EXIT_INSTR_OFFSETS
	.align		4
        /*0050*/ 	.byte	0x04, 0x1c
        /*0052*/ 	.short	(.L_19 - .L_18)


	//   ....[0]....
.L_18:
        /*0054*/ 	.word	0x00000660


	//----- nvinfo : EIATTR_REQNTID
	.align		4
.L_19:
        /*0058*/ 	.byte	0x04, 0x10
        /*005a*/ 	.short	(.L_21 - .L_20)
.L_20:
        /*005c*/ 	.word	0x00000080
        /*0060*/ 	.word	0x00000001
        /*0064*/ 	.word	0x00000001


	//----- nvinfo : EIATTR_CBANK_PARAM_SIZE
	.align		4
.L_21:
        /*0068*/ 	.byte	0x03, 0x19
        /*006a*/ 	.short	0x001c


	//----- nvinfo : EIATTR_PARAM_CBANK
	.align		4
        /*006c*/ 	.byte	0x04, 0x0a
        /*006e*/ 	.short	(.L_23 - .L_22)
	.align		4
.L_22:
        /*0070*/ 	.word	index@(.nv.constant0.triton_poi_fused_cat_34)
        /*0074*/ 	.short	0x0210
        /*0076*/ 	.short	0x001c


	//----- nvinfo : EIATTR_SW_WAR
	.align		4
.L_23:
        /*0078*/ 	.byte	0x04, 0x36
        /*007a*/ 	.short	(.L_25 - .L_24)
.L_24:
        /*007c*/ 	.word	0x00000008
.L_25:


//--------------------- .nv.callgraph             --------------------------
	.section	.nv.callgraph,"",@"SHT_CUDA_CALLGRAPH"
	.align	4
	.sectionentsize	8
	.align		4
        /*0000*/ 	.word	0x00000000
	.align		4
        /*0004*/ 	.word	0xffffffff
	.align		4
        /*0008*/ 	.word	0x00000000
	.align		4
        /*000c*/ 	.word	0xfffffffe
	.align		4
        /*0010*/ 	.word	0x00000000
	.align		4
        /*0014*/ 	.word	0xfffffffd
	.align		4
        /*0018*/ 	.word	0x00000000
	.align		4
        /*001c*/ 	.word	0xfffffffc


//--------------------- .text.triton_poi_fused_cat_34 --------------------------
	.section	.text.triton_poi_fused_cat_34,"ax",@progbits
	.align	128
        .global         triton_poi_fused_cat_34
        .type           triton_poi_fused_cat_34,@function
        .size           triton_poi_fused_cat_34,(.L_x_1 - triton_poi_fused_cat_34)
        .other          triton_poi_fused_cat_34,@"STO_CUDA_ENTRY STV_DEFAULT"
triton_poi_fused_cat_34:
.text.triton_poi_fused_cat_34:
[----:B------:R-:W-:Y:S01]  /*0000*/  LDC R1, c[0x0][0x28] ;  /* 0x00000a00ff017b82 */ /* 0x000fe20000000800 */
[----:B------:R-:W1:Y:S01]  /*0010*/  S2R R0, SR_TID.X ;  /* 0x0000000000007919 */ /* 0x000e620000002100 */
[----:B------:R-:W-:Y:S02]  /*0020*/  CS2R R8, SRZ ;  /* 0x0000000000087805 */ /* 0x000fe4000001ff00 */
[----:B------:R-:W-:Y:S01]  /*0030*/  CS2R R10, SRZ ;  /* 0x00000000000a7805 */ /* 0x000fe2000001ff00 */
[----:B------:R-:W-:Y:S01]  /*0040*/  ULDC.64 UR4, c[0x0][0x208] ;  /* 0x0000820000047ab9 */ /* 0x000fe20000000a00 */
[----:B------:R-:W2:Y:S01]  /*0050*/  S2R R3, SR_CTAID.X ;  /* 0x0000000000037919 */ /* 0x000ea20000002500 */
[----:B------:R-:W-:Y:S01]  /*0060*/  CS2R R6, SRZ ;  /* 0x0000000000067805 */ /* 0x000fe2000001ff00 */
[----:B------:R-:W-:Y:S01]  /*0070*/  ULDC.64 UR6, c[0x0][0x218] ;  /* 0x0000860000067ab9 */ /* 0x000fe20000000a00 */
[----:B-1----:R-:W-:-:S05]  /*0080*/  IMAD.SHL.U32 R0, R0, 0x4, RZ ;  /* 0x0000000400007824 */ /* 0x002fca00078e00ff */
[----:B------:R-:W-:-:S05]  /*0090*/  LOP3.LUT R0, R0, 0x1fc, RZ, 0xc0, !PT ;  /* 0x000001fc00007812 */ /* 0x000fca00078ec0ff */
[----:B--2---:R-:W-:Y:S02]  /*00a0*/  IMAD R0, R3, 0x200, R0 ;  /* 0x0000020003007824 */ /* 0x004fe400078e0200 */
[----:B------:R-:W1:Y:S02]  /*00b0*/  LDC.64 R2, c[0x0][0x210] ;  /* 0x00008400ff027b82 */ /* 0x000e640000000a00 */
[----:B------:R-:W-:-:S05]  /*00c0*/  IMAD.HI R4, R0, 0x2aaaaaab, RZ ;  /* 0x2aaaaaab00047827 */ /* 0x000fca00078e02ff */
[----:B------:R-:W-:-:S04]  /*00d0*/  SHF.R.U32.HI R5, RZ, 0x1f, R4 ;  /* 0x0000001fff057819 */ /* 0x000fc80000011604 */
[----:B------:R-:W-:-:S05]  /*00e0*/  LEA.HI.SX32 R15, R4, R5, 0x19 ;  /* 0x00000005040f7211 */ /* 0x000fca00078fcaff */
[----:B------:R-:W-:-:S05]  /*00f0*/  IMAD R14, R15, -0x300, R0 ;  /* 0xfffffd000f0e7824 */ /* 0x000fca00078e0200 */
[----:B------:R-:W-:Y:S02]  /*0100*/  LEA R5, R15, R14, 0xa ;  /* 0x0000000e0f057211 */ /* 0x000fe400078e50ff */
[----:B------:R-:W-:-:S03]  /*0110*/  ISETP.GE.AND P1, PT, R14, 0x200, PT ;  /* 0x000002000e00780c */ /* 0x000fc60003f26270 */
[----:B------:R-:W-:-:S04]  /*0120*/  VIADD R13, R5, 0x200 ;  /* 0x00000200050d7836 */ /* 0x000fc80000000000 */
[----:B-1----:R-:W-:-:S06]  /*0130*/  IMAD.WIDE R12, R13, 0x4, R2 ;  /* 0x000000040d0c7825 */ /* 0x002fcc00078e0202 */
[----:B------:R1:W2:Y:S01]  /*0140*/  @!P1 LDG.E.EL.128 R8, desc[UR4][R12.64] ;  /* 0x000000040c089981 */ /* 0x0002a2000c2e1d00 */
[----:B------:R-:W-:Y:S01]  /*0150*/  SHF.L.U32 R15, R15, 0x8, RZ ;  /* 0x000000080f0f7819 */ /* 0x000fe200000006ff */
[----:B------:R-:W-:Y:S01]  /*0160*/  IMAD.WIDE R2, R5, 0x4, R2 ;  /* 0x0000000405027825 */ /* 0x000fe200078e0202 */
[----:B------:R-:W-:Y:S02]  /*0170*/  CS2R R4, SRZ ;  /* 0x0000000000047805 */ /* 0x000fe4000001ff00 */
[----:B------:R-:W-:Y:S02]  /*0180*/  SHF.R.S32.HI R16, RZ, 0x1f, R14 ;  /* 0x0000001fff107819 */ /* 0x000fe4000001140e */
[----:B------:R-:W-:Y:S02]  /*0190*/  IADD3 R17, P2, R14, R15, RZ ;  /* 0x0000000f0e117210 */ /* 0x000fe40007f5e0ff */
[----:B------:R-:W-:Y:S01]  /*01a0*/  ISETP.GT.AND P0, PT, R14, 0x1ff, PT ;  /* 0x000001ff0e00780c */ /* 0x000fe20003f04270 */
[----:B------:R-:W3:Y:S01]  /*01b0*/  @!P1 LDG.E.EL.128 R4, desc[UR4][R2.64] ;  /* 0x0000000402049981 */ /* 0x000ee2000c2e1d00 */
[----:B-1----:R-:W-:-:S02]  /*01c0*/  LEA.HI.X.SX32 R12, R15, R16, 0x1, P2 ;  /* 0x000000100f0c7211 */ /* 0x002fc400010f0eff */
[----:B------:R-:W-:Y:S02]  /*01d0*/  CS2R R14, SRZ ;  /* 0x00000000000e7805 */ /* 0x000fe4000001ff00 */
[----:B------:R-:W-:-:S04]  /*01e0*/  LEA R16, P2, R17, UR6, 0x2 ;  /* 0x0000000611107c11 */ /* 0x000fc8000f8410ff */
[----:B------:R-:W-:Y:S02]  /*01f0*/  LEA.HI.X R17, R17, UR7, R12, 0x2, P2 ;  /* 0x0000000711117c11 */ /* 0x000fe400090f140c */
[----:B------:R-:W-:-:S06]  /*0200*/  CS2R R12, SRZ ;  /* 0x00000000000c7805 */ /* 0x000fcc000001ff00 */
[----:B------:R1:W4:Y:S01]  /*0210*/  @P0 LDG.E.EL.128 R12, desc[UR4][R16.64+-0x800] ;  /* 0xfff80004100c0981 */ /* 0x000322000c2e1d00 */
[----:B--2---:R-:W-:Y:S02]  /*0220*/  SEL R8, R8, RZ, !P1 ;  /* 0x000000ff08087207 */ /* 0x004fe40004800000 */
[----:B------:R-:W-:Y:S02]  /*0230*/  SEL R9, R9, RZ, !P1 ;  /* 0x000000ff09097207 */ /* 0x000fe40004800000 */
[----:B------:R-:W-:Y:S01]  /*0240*/  SEL R10, R10, RZ, !P1 ;  /* 0x000000ff0a0a7207 */ /* 0x000fe20004800000 */
[----:B------:R-:W-:Y:S01]  /*0250*/  FADD R8, RZ, -R8 ;  /* 0x80000008ff087221 */ /* 0x000fe20000000000 */
[----:B------:R-:W-:Y:S01]  /*0260*/  SEL R11, R11, RZ, !P1 ;  /* 0x000000ff0b0b7207 */ /* 0x000fe20004800000 */
[----:B------:R-:W-:Y:S02]  /*0270*/  FADD R9, RZ, -R9 ;  /* 0x80000009ff097221 */ /* 0x000fe40000000000 */
[----:B------:R-:W-:Y:S01]  /*0280*/  FADD R10, RZ, -R10 ;  /* 0x8000000aff0a7221 */ /* 0x000fe20000000000 */
[----:B------:R-:W-:Y:S01]  /*0290*/  FMUL R8, R8, 1.4426950216293334961 ;  /* 0x3fb8aa3b08087820 */ /* 0x000fe20000400000 */
[----:B------:R-:W-:Y:S01]  /*02a0*/  FADD R11, RZ, -R11 ;  /* 0x8000000bff0b7221 */ /* 0x000fe20000000000 */
[----:B------:R-:W-:Y:S01]  /*02b0*/  FMUL R9, R9, 1.4426950216293334961 ;  /* 0x3fb8aa3b09097820 */ /* 0x000fe20000400000 */
[----:B------:R-:W-:Y:S01]  /*02c0*/  FMUL R10, R10, 1.4426950216293334961 ;  /* 0x3fb8aa3b0a0a7820 */ /* 0x000fe20000400000 */
[----:B---3--:R-:W-:Y:S01]  /*02d0*/  SEL R19, R5, RZ, !P1 ;  /* 0x000000ff05137207 */ /* 0x008fe20004800000 */
[----:B-1----:R-:W-:Y:S01]  /*02e0*/  FMUL R16, R11, 1.4426950216293334961 ;  /* 0x3fb8aa3b0b107820 */ /* 0x002fe20000400000 */
[----:B------:R-:W-:-:S02]  /*02f0*/  FSETP.GEU.AND P2, PT, R8, -126, PT ;  /* 0xc2fc00000800780b */ /* 0x000fc40003f4e000 */
[----:B------:R-:W-:Y:S02]  /*0300*/  FSETP.GEU.AND P5, PT, R9, -126, PT ;  /* 0xc2fc00000900780b */ /* 0x000fe40003fae000 */
[----:B------:R-:W-:Y:S02]  /*0310*/  FSETP.GEU.AND P3, PT, R10, -126, PT ;  /* 0xc2fc00000a00780b */ /* 0x000fe40003f6e000 */
[----:B------:R-:W-:Y:S02]  /*0320*/  FSETP.GEU.AND P4, PT, R16, -126, PT ;  /* 0xc2fc00001000780b */ /* 0x000fe40003f8e000 */
[----:B------:R-:W-:-:S05]  /*0330*/  SEL R20, R6, RZ, !P1 ;  /* 0x000000ff06147207 */ /* 0x000fca0004800000 */
[----:B------:R-:W-:Y:S02]  /*0340*/  @!P2 FMUL R8, R8, 0.5 ;  /* 0x3f0000000808a820 */ /* 0x000fe40000400000 */
[----:B------:R-:W-:Y:S02]  /*0350*/  @!P5 FMUL R9, R9, 0.5 ;  /* 0x3f0000000909d820 */ /* 0x000fe40000400000 */
[----:B------:R-:W-:Y:S01]  /*0360*/  @!P3 FMUL R10, R10, 0.5 ;  /* 0x3f0000000a0ab820 */ /* 0x000fe20000400000 */
[----:B------:R-:W1:Y:S01]  /*0370*/  MUFU.EX2 R2, R8 ;  /* 0x0000000800027308 */ /* 0x000e620000000800 */
[----:B------:R-:W-:-:S07]  /*0380*/  @!P4 FMUL R16, R16, 0.5 ;  /* 0x3f0000001010c820 */ /* 0x000fce0000400000 */
[----:B------:R-:W2:Y:S01]  /*0390*/  MUFU.EX2 R3, R9 ;  /* 0x0000000900037308 */ /* 0x000ea20000000800 */
[----:B-1----:R-:W-:-:S07]  /*03a0*/  @!P2 FMUL R2, R2, R2 ;  /* 0x000000020202a220 */ /* 0x002fce0000400000 */
[----:B------:R1:W3:Y:S01]  /*03b0*/  MUFU.EX2 R11, R10 ;  /* 0x0000000a000b7308 */ /* 0x0002e20000000800 */
[----:B------:R-:W-:Y:S01]  /*03c0*/  FADD R18, R2, 1 ;  /* 0x3f80000002127421 */ /* 0x000fe20000000000 */
[----:B--2---:R-:W-:-:S06]  /*03d0*/  @!P5 FMUL R3, R3, R3 ;  /* 0x000000030303d220 */ /* 0x004fcc0000400000 */
[----:B------:R2:W5:Y:S01]  /*03e0*/  MUFU.EX2 R17, R16 ;  /* 0x0000001000117308 */ /* 0x0005620000000800 */
[----:B------:R-:W-:Y:S01]  /*03f0*/  FSETP.GT.AND P2, PT, R18, 8.50705917302346158658e+37, PT ;  /* 0x7e8000001200780b */ /* 0x000fe20003f44000 */
[----:B-1----:R-:W-:Y:S02]  /*0400*/  IMAD.MOV.U32 R10, RZ, RZ, 0x3e800000 ;  /* 0x3e800000ff0a7424 */ /* 0x002fe400078e00ff */
[----:B------:R-:W-:Y:S02]  /*0410*/  FADD R8, R3, 1 ;  /* 0x3f80000003087421 */ /* 0x000fe40000000000 */
[----:B------:R-:W1:Y:S01]  /*0420*/  LDC.64 R2, c[0x0][0x220] ;  /* 0x00008800ff027b82 */ /* 0x000e620000000a00 */
[----:B---3--:R-:W-:Y:S02]  /*0430*/  @!P3 FMUL R11, R11, R11 ;  /* 0x0000000b0b0bb220 */ /* 0x008fe40000400000 */
[----:B------:R-:W-:Y:S02]  /*0440*/  FSETP.GT.AND P3, PT, R8, 8.50705917302346158658e+37, PT ;  /* 0x7e8000000800780b */ /* 0x000fe40003f64000 */
[----:B--2---:R-:W-:Y:S01]  /*0450*/  SEL R16, R4, RZ, !P1 ;  /* 0x000000ff04107207 */ /* 0x004fe20004800000 */
[----:B------:R-:W-:Y:S01]  /*0460*/  FADD R11, R11, 1 ;  /* 0x3f8000000b0b7421 */ /* 0x000fe20000000000 */
[----:B------:R-:W-:Y:S01]  /*0470*/  FSEL R5, R10, 1, P2 ;  /* 0x3f8000000a057808 */ /* 0x000fe20001000000 */
[----:B------:R-:W-:Y:S01]  /*0480*/  @P2 FMUL R18, R18, 0.25 ;  /* 0x3e80000012122820 */ /* 0x000fe20000400000 */
[----:B-----5:R-:W-:-:S02]  /*0490*/  @!P4 FMUL R17, R17, R17 ;  /* 0x000000111111c220 */ /* 0x020fc40000400000 */
[----:B------:R-:W-:Y:S02]  /*04a0*/  FSETP.GT.AND P4, PT, R11, 8.50705917302346158658e+37, PT ;  /* 0x7e8000000b00780b */ /* 0x000fe40003f84000 */
[----:B------:R-:W-:Y:S01]  /*04b0*/  FSEL R9, R10, 1, P3 ;  /* 0x3f8000000a097808 */ /* 0x000fe20001800000 */
[----:B------:R-:W-:Y:S01]  /*04c0*/  FADD R17, R17, 1 ;  /* 0x3f80000011117421 */ /* 0x000fe20000000000 */
[----:B------:R-:W2:Y:S01]  /*04d0*/  MUFU.RCP R18, R18 ;  /* 0x0000001200127308 */ /* 0x000ea20000001000 */
[----:B------:R-:W-:Y:S01]  /*04e0*/  @P3 FMUL R8, R8, 0.25 ;  /* 0x3e80000008083820 */ /* 0x000fe20000400000 */
[----:B------:R-:W-:Y:S02]  /*04f0*/  FSEL R4, R10, 1, P4 ;  /* 0x3f8000000a047808 */ /* 0x000fe40002000000 */
[----:B------:R-:W-:-:S04]  /*0500*/  FSETP.GT.AND P5, PT, R17, 8.50705917302346158658e+37, PT ;  /* 0x7e8000001100780b */ /* 0x000fc80003fa4000 */
[----:B------:R-:W3:Y:S01]  /*0510*/  MUFU.RCP R8, R8 ;  /* 0x0000000800087308 */ /* 0x000ee20000001000 */
[----:B------:R-:W-:Y:S01]  /*0520*/  @P4 FMUL R11, R11, 0.25 ;  /* 0x3e8000000b0b4820 */ /* 0x000fe20000400000 */
[----:B------:R-:W-:Y:S01]  /*0530*/  FSEL R6, R10, 1, P5 ;  /* 0x3f8000000a067808 */ /* 0x000fe20002800000 */
[----:B-1----:R-:W-:Y:S01]  /*0540*/  IMAD.WIDE R2, R0, 0x4, R2 ;  /* 0x0000000400027825 */ /* 0x002fe200078e0202 */
[----:B------:R-:W-:-:S03]  /*0550*/  SEL R10, R7, RZ, !P1 ;  /* 0x000000ff070a7207 */ /* 0x000fc60004800000 */
[----:B--2---:R-:W-:Y:S01]  /*0560*/  FMUL R5, R18, R5 ;  /* 0x0000000512057220 */ /* 0x004fe20000400000 */
[----:B------:R-:W1:Y:S01]  /*0570*/  MUFU.RCP R11, R11 ;  /* 0x0000000b000b7308 */ /* 0x000e620000001000 */
[----:B------:R-:W-:Y:S01]  /*0580*/  @P5 FMUL R17, R17, 0.25 ;  /* 0x3e80000011115820 */ /* 0x000fe20000400000 */
[----:B---3--:R-:W-:-:S06]  /*0590*/  FMUL R8, R8, R9 ;  /* 0x0000000908087220 */ /* 0x008fcc0000400000 */
[----:B------:R-:W2:Y:S01]  /*05a0*/  MUFU.RCP R17, R17 ;  /* 0x0000001100117308 */ /* 0x000ea20000001000 */
[----:B-1----:R-:W-:Y:S01]  /*05b0*/  FMUL R11, R11, R4 ;  /* 0x000000040b0b7220 */ /* 0x002fe20000400000 */
[----:B------:R-:W-:Y:S01]  /*05c0*/  FMUL R4, R16, R5 ;  /* 0x0000000510047220 */ /* 0x000fe20000400000 */
[----:B------:R-:W-:Y:S01]  /*05d0*/  FMUL R5, R19, R8 ;  /* 0x0000000813057220 */ /* 0x000fe20000400000 */
[----:B----4-:R-:W-:Y:S02]  /*05e0*/  @P1 SEL R4, R12, RZ, P0 ;  /* 0x000000ff0c041207 */ /* 0x010fe40000000000 */
[----:B------:R-:W-:Y:S01]  /*05f0*/  @P1 SEL R5, R13, RZ, P0 ;  /* 0x000000ff0d051207 */ /* 0x000fe20000000000 */
[----:B--2---:R-:W-:Y:S01]  /*0600*/  FMUL R17, R17, R6 ;  /* 0x0000000611117220 */ /* 0x004fe20000400000 */
[----:B------:R-:W-:Y:S01]  /*0610*/  FMUL R6, R20, R11 ;  /* 0x0000000b14067220 */ /* 0x000fe20000400000 */
[----:B------:R-:W-:Y:S02]  /*0620*/  @P1 SEL R6, R14, RZ, P0 ;  /* 0x000000ff0e061207 */ /* 0x000fe40000000000 */
[----:B------:R-:W-:Y:S01]  /*0630*/  FMUL R7, R10, R17 ;  /* 0x000000110a077220 */ /* 0x000fe20000400000 */
[----:B------:R-:W-:-:S05]  /*0640*/  @P1 SEL R7, R15, RZ, P0 ;  /* 0x000000ff0f071207 */ /* 0x000fca0000000000 */
[----:B------:R-:W-:Y:S01]  /*0650*/  STG.E.128 desc[UR4][R2.64], R4 ;  /* 0x0000000402007986 */ /* 0x000fe2000c101d04 */
[----:B------:R-:W-:Y:S05]  /*0660*/  EXIT ;  /* 0x000000000000794d */ /* 0x000fea0003800000 */
.L_x_0:
[----:B------:R-:W-:-:S00]  /*0670*/  BRA `(.L_x_0) ;  /* 0xfffffffc00fc7947 */ /* 0x000fc0000383ffff */
[----:B------:R-:W-:-:S00]  /*0680*/  NOP ;  /* 0x0000000000007918 */ /* 0x000fc00000000000 */
[----:B------:R-:W-:-:S00]  /*0690*/  NOP ;  /* 0x0000000000007918 */ /* 0x000fc00000000000 */
[----:B------:R-:W-:-:S00]  /*06a0*/  NOP ;  /* 0x0000000000007918 */ /* 0x000fc00000000000 */
[----:B------:R-:W-:-:S00]  /*06b0*/  NOP ;  /* 0x0000000000007918 */ /* 0x000fc00000000000 */
[----:B------:R-:W-:-:S00]  /*06c0*/  NOP ;  /* 0x0000000000007918 */ /* 0x000fc00000000000 */
[----:B------:R-:W-:-:S00]  /*06d0*/  NOP ;  /* 0x0000000000007918 */ /* 0x000fc00000000000 */
[----:B------:R-:W-:-:S00]  /*06e0*/  NOP ;  /* 0x0000000000007918 */ /* 0x000fc00000000000 */
[----:B------:R-:W-:-:S00]  /*06f0*/  NOP ;  /* 0x0000000000007918 */ /* 0x000fc00000000000 */
.L_x_1:


//--------------------- .nv.constant0.triton_poi_fused_cat_34 --------------------------
	.section	.nv.constant0.triton_poi_fused_cat_34,"a",@progbits
	.sectionflags	@""
	.align	4
.nv.constant0.triton_poi_fused_cat_34:
	.zero		556
